//
// Generated by NVIDIA NVVM Compiler
//
// Compiler Build ID: CL-36424714
// Cuda compilation tools, release 13.0, V13.0.88
// Based on NVVM 20.0.0
//

.version 9.0
.target sm_100
.address_size 64

	// .globl	_Z15quickSortDevicePfPii

.visible .entry _Z15quickSortDevicePfPii(
	.param .u64 .ptr .align 1 _Z15quickSortDevicePfPii_param_0,
	.param .u64 .ptr .align 1 _Z15quickSortDevicePfPii_param_1,
	.param .u32 _Z15quickSortDevicePfPii_param_2
)
{
	.reg .pred 	%p<28>;
	.reg .b32 	%r<101>;
	.reg .b32 	%f<34>;
	.reg .b64 	%rd<54>;

	ld.param.u64 	%rd11, [_Z15quickSortDevicePfPii_param_0];
	ld.param.u64 	%rd12, [_Z15quickSortDevicePfPii_param_1];
	ld.param.u32 	%r61, [_Z15quickSortDevicePfPii_param_2];
	cvta.to.global.u64 	%rd1, %rd11;
	cvta.to.global.u64 	%rd2, %rd12;
	mov.b32 	%r62, 0;
	st.global.u32 	[%rd2], %r62;
	add.s32 	%r63, %r61, -1;
	st.global.u32 	[%rd2+4], %r63;
	add.s64 	%rd3, %rd1, 16;
	mov.b32 	%r100, 2;
$L__BB0_1:
	mov.u32 	%r1, %r100;
	add.s32 	%r64, %r1, -1;
	mul.wide.u32 	%rd13, %r64, 4;
	add.s64 	%rd4, %rd2, %rd13;
	ld.global.u32 	%r2, [%rd4];
	add.s32 	%r100, %r1, -2;
	mul.wide.u32 	%rd14, %r1, 4;
	add.s64 	%rd5, %rd2, %rd14;
	ld.global.u32 	%r4, [%rd5+-8];
	setp.ge.s32 	%p1, %r4, %r2;
	@%p1 bra 	$L__BB0_46;
	mul.wide.s32 	%rd15, %r2, 4;
	add.s64 	%rd6, %rd1, %rd15;
	ld.global.f32 	%f1, [%rd6];
	sub.s32 	%r5, %r2, %r4;
	and.b32  	%r6, %r5, 7;
	sub.s32 	%r66, %r4, %r2;
	setp.gt.u32 	%p2, %r66, -8;
	mov.u32 	%r84, %r4;
	mov.u32 	%r75, %r4;
	@%p2 bra 	$L__BB0_21;
	and.b32  	%r67, %r5, -8;
	neg.s32 	%r72, %r67;
	mov.u32 	%r84, %r4;
	mov.u32 	%r75, %r4;
$L__BB0_4:
	.pragma "nounroll";
	mul.wide.s32 	%rd16, %r84, 4;
	add.s64 	%rd7, %rd3, %rd16;
	ld.global.f32 	%f2, [%rd7+-16];
	setp.geu.f32 	%p3, %f2, %f1;
	@%p3 bra 	$L__BB0_6;
	mul.wide.s32 	%rd17, %r75, 4;
	add.s64 	%rd18, %rd1, %rd17;
	ld.global.f32 	%f17, [%rd18];
	st.global.f32 	[%rd18], %f2;
	st.global.f32 	[%rd7+-16], %f17;
	add.s32 	%r75, %r75, 1;
$L__BB0_6:
	ld.global.f32 	%f3, [%rd7+-12];
	setp.geu.f32 	%p4, %f3, %f1;
	@%p4 bra 	$L__BB0_8;
	mul.wide.s32 	%rd19, %r75, 4;
	add.s64 	%rd20, %rd1, %rd19;
	ld.global.f32 	%f18, [%rd20];
	st.global.f32 	[%rd20], %f3;
	st.global.f32 	[%rd7+-12], %f18;
	add.s32 	%r75, %r75, 1;
$L__BB0_8:
	ld.global.f32 	%f4, [%rd7+-8];
	setp.geu.f32 	%p5, %f4, %f1;
	@%p5 bra 	$L__BB0_10;
	mul.wide.s32 	%rd21, %r75, 4;
	add.s64 	%rd22, %rd1, %rd21;
	ld.global.f32 	%f19, [%rd22];
	st.global.f32 	[%rd22], %f4;
	st.global.f32 	[%rd7+-8], %f19;
	add.s32 	%r75, %r75, 1;
$L__BB0_10:
	ld.global.f32 	%f5, [%rd7+-4];
	setp.geu.f32 	%p6, %f5, %f1;
	@%p6 bra 	$L__BB0_12;
	mul.wide.s32 	%rd23, %r75, 4;
	add.s64 	%rd24, %rd1, %rd23;
	ld.global.f32 	%f20, [%rd24];
	st.global.f32 	[%rd24], %f5;
	st.global.f32 	[%rd7+-4], %f20;
	add.s32 	%r75, %r75, 1;
$L__BB0_12:
	ld.global.f32 	%f6, [%rd7];
	setp.geu.f32 	%p7, %f6, %f1;
	@%p7 bra 	$L__BB0_14;
	mul.wide.s32 	%rd25, %r75, 4;
	add.s64 	%rd26, %rd1, %rd25;
	ld.global.f32 	%f21, [%rd26];
	st.global.f32 	[%rd26], %f6;
	st.global.f32 	[%rd7], %f21;
	add.s32 	%r75, %r75, 1;
$L__BB0_14:
	ld.global.f32 	%f7, [%rd7+4];
	setp.geu.f32 	%p8, %f7, %f1;
	@%p8 bra 	$L__BB0_16;
	mul.wide.s32 	%rd27, %r75, 4;
	add.s64 	%rd28, %rd1, %rd27;
	ld.global.f32 	%f22, [%rd28];
	st.global.f32 	[%rd28], %f7;
	st.global.f32 	[%rd7+4], %f22;
	add.s32 	%r75, %r75, 1;
$L__BB0_16:
	ld.global.f32 	%f8, [%rd7+8];
	setp.geu.f32 	%p9, %f8, %f1;
	@%p9 bra 	$L__BB0_18;
	mul.wide.s32 	%rd29, %r75, 4;
	add.s64 	%rd30, %rd1, %rd29;
	ld.global.f32 	%f23, [%rd30];
	st.global.f32 	[%rd30], %f8;
	st.global.f32 	[%rd7+8], %f23;
	add.s32 	%r75, %r75, 1;
$L__BB0_18:
	ld.global.f32 	%f9, [%rd7+12];
	setp.geu.f32 	%p10, %f9, %f1;
	@%p10 bra 	$L__BB0_20;
	mul.wide.s32 	%rd31, %r75, 4;
	add.s64 	%rd32, %rd1, %rd31;
	ld.global.f32 	%f24, [%rd32];
	st.global.f32 	[%rd32], %f9;
	st.global.f32 	[%rd7+12], %f24;
	add.s32 	%r75, %r75, 1;
$L__BB0_20:
	add.s32 	%r84, %r84, 8;
	add.s32 	%r72, %r72, 8;
	setp.ne.s32 	%p11, %r72, 0;
	@%p11 bra 	$L__BB0_4;
$L__BB0_21:
	setp.eq.s32 	%p12, %r6, 0;
	@%p12 bra 	$L__BB0_42;
	and.b32  	%r32, %r5, 3;
	setp.lt.u32 	%p13, %r6, 4;
	@%p13 bra 	$L__BB0_32;
	mul.wide.s32 	%rd33, %r84, 4;
	add.s64 	%rd8, %rd1, %rd33;
	ld.global.f32 	%f10, [%rd8];
	setp.geu.f32 	%p14, %f10, %f1;
	@%p14 bra 	$L__BB0_25;
	mul.wide.s32 	%rd34, %r75, 4;
	add.s64 	%rd35, %rd1, %rd34;
	ld.global.f32 	%f25, [%rd35];
	st.global.f32 	[%rd35], %f10;
	st.global.f32 	[%rd8], %f25;
	add.s32 	%r75, %r75, 1;
$L__BB0_25:
	ld.global.f32 	%f11, [%rd8+4];
	setp.geu.f32 	%p15, %f11, %f1;
	@%p15 bra 	$L__BB0_27;
	mul.wide.s32 	%rd36, %r75, 4;
	add.s64 	%rd37, %rd1, %rd36;
	ld.global.f32 	%f26, [%rd37];
	st.global.f32 	[%rd37], %f11;
	st.global.f32 	[%rd8+4], %f26;
	add.s32 	%r75, %r75, 1;
$L__BB0_27:
	ld.global.f32 	%f12, [%rd8+8];
	setp.geu.f32 	%p16, %f12, %f1;
	@%p16 bra 	$L__BB0_29;
	mul.wide.s32 	%rd38, %r75, 4;
	add.s64 	%rd39, %rd1, %rd38;
	ld.global.f32 	%f27, [%rd39];
	st.global.f32 	[%rd39], %f12;
	st.global.f32 	[%rd8+8], %f27;
	add.s32 	%r75, %r75, 1;
$L__BB0_29:
	ld.global.f32 	%f13, [%rd8+12];
	setp.geu.f32 	%p17, %f13, %f1;
	@%p17 bra 	$L__BB0_31;
	mul.wide.s32 	%rd40, %r75, 4;
	add.s64 	%rd41, %rd1, %rd40;
	ld.global.f32 	%f28, [%rd41];
	st.global.f32 	[%rd41], %f13;
	st.global.f32 	[%rd8+12], %f28;
	add.s32 	%r75, %r75, 1;
$L__BB0_31:
	add.s32 	%r84, %r84, 4;
$L__BB0_32:
	setp.eq.s32 	%p18, %r32, 0;
	@%p18 bra 	$L__BB0_42;
	setp.eq.s32 	%p19, %r32, 1;
	@%p19 bra 	$L__BB0_39;
	mul.wide.s32 	%rd42, %r84, 4;
	add.s64 	%rd9, %rd1, %rd42;
	ld.global.f32 	%f14, [%rd9];
	setp.geu.f32 	%p20, %f14, %f1;
	@%p20 bra 	$L__BB0_36;
	mul.wide.s32 	%rd43, %r75, 4;
	add.s64 	%rd44, %rd1, %rd43;
	ld.global.f32 	%f29, [%rd44];
	st.global.f32 	[%rd44], %f14;
	st.global.f32 	[%rd9], %f29;
	add.s32 	%r75, %r75, 1;
$L__BB0_36:
	ld.global.f32 	%f15, [%rd9+4];
	setp.geu.f32 	%p21, %f15, %f1;
	@%p21 bra 	$L__BB0_38;
	mul.wide.s32 	%rd45, %r75, 4;
	add.s64 	%rd46, %rd1, %rd45;
	ld.global.f32 	%f30, [%rd46];
	st.global.f32 	[%rd46], %f15;
	st.global.f32 	[%rd9+4], %f30;
	add.s32 	%r75, %r75, 1;
$L__BB0_38:
	add.s32 	%r84, %r84, 2;
$L__BB0_39:
	and.b32  	%r70, %r5, 1;
	setp.eq.b32 	%p22, %r70, 1;
	not.pred 	%p23, %p22;
	@%p23 bra 	$L__BB0_42;
	mul.wide.s32 	%rd47, %r84, 4;
	add.s64 	%rd10, %rd1, %rd47;
	ld.global.f32 	%f16, [%rd10];
	setp.geu.f32 	%p24, %f16, %f1;
	@%p24 bra 	$L__BB0_42;
	mul.wide.s32 	%rd48, %r75, 4;
	add.s64 	%rd49, %rd1, %rd48;
	ld.global.f32 	%f31, [%rd49];
	st.global.f32 	[%rd49], %f16;
	st.global.f32 	[%rd10], %f31;
	add.s32 	%r75, %r75, 1;
$L__BB0_42:
	mul.wide.s32 	%rd50, %r75, 4;
	add.s64 	%rd51, %rd1, %rd50;
	ld.global.f32 	%f32, [%rd51];
	ld.global.f32 	%f33, [%rd6];
	st.global.f32 	[%rd51], %f33;
	st.global.f32 	[%rd6], %f32;
	add.s32 	%r55, %r75, -1;
	setp.le.s32 	%p25, %r55, %r4;
	@%p25 bra 	$L__BB0_44;
	st.global.u32 	[%rd5+-8], %r4;
	st.global.u32 	[%rd4], %r55;
	mov.u32 	%r100, %r1;
$L__BB0_44:
	add.s32 	%r57, %r75, 1;
	setp.ge.s32 	%p26, %r57, %r2;
	@%p26 bra 	$L__BB0_46;
	mul.wide.s32 	%rd52, %r100, 4;
	add.s64 	%rd53, %rd2, %rd52;
	st.global.u32 	[%rd53], %r57;
	add.s32 	%r100, %r100, 2;
	st.global.u32 	[%rd53+4], %r2;
$L__BB0_46:
	setp.gt.s32 	%p27, %r100, 0;
	@%p27 bra 	$L__BB0_1;
	ret;

}


// ===== COMPILED SASS (sm_100) =====

	.target	sm_100

	.elftype	@"ET_EXEC"


//--------------------- .note.nv.tkinfo           --------------------------
	.section	.note.nv.tkinfo,"",@"SHT_NOTE"
	.sectionflags	@"SHF_NOTE_NV_TKINFO"
	.tkinfo
        /*0018*/ 	.word	0x00000002
        /*0030*/ 	.string	""
        /*0030*/ 	.string	"ptxas"
        /*0030*/ 	.string	"Cuda compilation tools, release 13.0, V13.0.88"
        /*0030*/ 	.string	"Build cuda_13.0.r13.0/compiler.36424714_0"
        /*0030*/ 	.string	"-arch sm_100 -m 64 "



//--------------------- .note.nv.cuinfo           --------------------------
	.section	.note.nv.cuinfo,"",@"SHT_NOTE"
	.sectionflags	@"SHF_NOTE_NV_CUINFO"
        /*0018*/ 	.short	0x0002
        /*001a*/ 	.short	0x0064
        /*001c*/ 	.short	0x0082
	.zero		2


//--------------------- .nv.info                  --------------------------
	.section	.nv.info,"",@"SHT_CUDA_INFO"
	.align	4


	//----- nvinfo : EIATTR_REGCOUNT
	.align		4
        /*0000*/ 	.byte	0x04, 0x2f
        /*0002*/ 	.short	(.L_1 - .L_0)
	.align		4
.L_0:
        /*0004*/ 	.word	index@(_Z15quickSortDevicePfPii)
        /*0008*/ 	.word	0x00000020


	//----- nvinfo : EIATTR_FRAME_SIZE
	.align		4
.L_1:
        /*000c*/ 	.byte	0x04, 0x11
        /*000e*/ 	.short	(.L_3 - .L_2)
	.align		4
.L_2:
        /*0010*/ 	.word	index@(_Z15quickSortDevicePfPii)
        /*0014*/ 	.word	0x00000000


	//----- nvinfo : EIATTR_MIN_STACK_SIZE
	.align		4
.L_3:
        /*0018*/ 	.byte	0x04, 0x12
        /*001a*/ 	.short	(.L_5 - .L_4)
	.align		4
.L_4:
        /*001c*/ 	.word	index@(_Z15quickSortDevicePfPii)
        /*0020*/ 	.word	0x00000000
.L_5:


//--------------------- .nv.compat                --------------------------
	.section	.nv.compat,"",@"SHT_CUDA_COMPAT_INFO"
	.align	4
        /*0000*/ 	.byte	0x02, 0x09, 0x00, 0x00, 0x02, 0x02, 0x01, 0x00, 0x02, 0x05, 0x05, 0x00, 0x03, 0x07, 0x01, 0x01
        /*0010*/ 	.byte	0x02, 0x03, 0x00, 0x00, 0x02, 0x06, 0x01, 0x00, 0x04, 0x0b, 0x08, 0x00, 0x09, 0x00, 0x00, 0x00
        /*0020*/ 	.byte	0x00, 0x00, 0x00, 0x00


//--------------------- .nv.info._Z15quickSortDevicePfPii --------------------------
	.section	.nv.info._Z15quickSortDevicePfPii,"",@"SHT_CUDA_INFO"
	.sectionflags	@""
	.align	4


	//----- nvinfo : EIATTR_CUDA_API_VERSION
	.align		4
        /*0000*/ 	.byte	0x04, 0x37
        /*0002*/ 	.short	(.L_7 - .L_6)
.L_6:
        /*0004*/ 	.word	0x00000082


	//----- nvinfo : EIATTR_KPARAM_INFO
	.align		4
.L_7:
        /*0008*/ 	.byte	0x04, 0x17
        /*000a*/ 	.short	(.L_9 - .L_8)
.L_8:
        /*000c*/ 	.word	0x00000000
        /*0010*/ 	.short	0x0002
        /*0012*/ 	.short	0x0010
        /*0014*/ 	.byte	0x00, 0xf0, 0x11, 0x00


	//----- nvinfo : EIATTR_KPARAM_INFO
	.align		4
.L_9:
        /*0018*/ 	.byte	0x04, 0x17
        /*001a*/ 	.short	(.L_11 - .L_10)
.L_10:
        /*001c*/ 	.word	0x00000000
        /*0020*/ 	.short	0x0001
        /*0022*/ 	.short	0x0008
        /*0024*/ 	.byte	0x00, 0xf5, 0x21, 0x00


	//----- nvinfo : EIATTR_KPARAM_INFO
	.align		4
.L_11:
        /*0028*/ 	.byte	0x04, 0x17
        /*002a*/ 	.short	(.L_13 - .L_12)
.L_12:
        /*002c*/ 	.word	0x00000000
        /*0030*/ 	.short	0x0000
        /*0032*/ 	.short	0x0000
        /*0034*/ 	.byte	0x00, 0xf5, 0x21, 0x00


	//----- nvinfo : EIATTR_SPARSE_MMA_MASK
	.align		4
.L_13:
        /*0038*/ 	.byte	0x03, 0x50
        /*003a*/ 	.short	0x0000


	//----- nvinfo : EIATTR_MAXREG_COUNT
	.align		4
        /*003c*/ 	.byte	0x03, 0x1b
        /*003e*/ 	.short	0x00ff


	//----- nvinfo : EIATTR_MERCURY_ISA_VERSION
	.align		4
        /*0040*/ 	.byte	0x03, 0x5f
        /*0042*/ 	.short	0x0101


	//----- nvinfo : EIATTR_VRC_CTA_INIT_COUNT
	.align		4
        /*0044*/ 	.byte	0x02, 0x4a
	.zero		1
	.zero		1


	//----- nvinfo : EIATTR_EXIT_INSTR_OFFSETS
	.align		4
        /*0048*/ 	.byte	0x04, 0x1c
        /*004a*/ 	.short	(.L_15 - .L_14)


	//   ....[0]....
.L_14:
        /*004c*/ 	.word	0x00000c60


	//----- nvinfo : EIATTR_CBANK_PARAM_SIZE
	.align		4
.L_15:
        /*0050*/ 	.byte	0x03, 0x19
        /*0052*/ 	.short	0x0014


	//----- nvinfo : EIATTR_PARAM_CBANK
	.align		4
        /*0054*/ 	.byte	0x04, 0x0a
        /*0056*/ 	.short	(.L_17 - .L_16)
	.align		4
.L_16:
        /*0058*/ 	.word	index@(.nv.constant0._Z15quickSortDevicePfPii)
        /*005c*/ 	.short	0x0380
        /*005e*/ 	.short	0x0014


	//----- nvinfo : EIATTR_SW_WAR
	.align		4
.L_17:
        /*0060*/ 	.byte	0x04, 0x36
        /*0062*/ 	.short	(.L_19 - .L_18)
.L_18:
        /*0064*/ 	.word	0x00000008
.L_19:


//--------------------- .nv.callgraph             --------------------------
	.section	.nv.callgraph,"",@"SHT_CUDA_CALLGRAPH"
	.align	4
	.sectionentsize	8
	.align		4
        /*0000*/ 	.word	0x00000000
	.align		4
        /*0004*/ 	.word	0xffffffff
	.align		4
        /*0008*/ 	.word	0x00000000
	.align		4
        /*000c*/ 	.word	0xfffffffe
	.align		4
        /*0010*/ 	.word	0x00000000
	.align		4
        /*0014*/ 	.word	0xfffffffd
	.align		4
        /*0018*/ 	.word	0x00000000
	.align		4
        /*001c*/ 	.word	0xfffffffc


//--------------------- .text._Z15quickSortDevicePfPii --------------------------
	.section	.text._Z15quickSortDevicePfPii,"ax",@progbits
	.align	128
        .global         _Z15quickSortDevicePfPii
        .type           _Z15quickSortDevicePfPii,@function
        .size           _Z15quickSortDevicePfPii,(.L_x_10 - _Z15quickSortDevicePfPii)
        .other          _Z15quickSortDevicePfPii,@"STO_CUDA_ENTRY STV_DEFAULT"
_Z15quickSortDevicePfPii:
.text._Z15quickSortDevicePfPii:
[----:B------:R-:W-:Y:S08]  /*0000*/  LDC R1, c[0x0][0x37c] ;  /* 0x0000df00ff017b82 */ /* 0x000ff00000000800 */
[----:B------:R-:W0:Y:S01]  /*0010*/  LDC R3, c[0x0][0x390] ;  /* 0x0000e400ff037b82 */ /* 0x000e220000000800 */
[----:B------:R-:W1:Y:S01]  /*0020*/  LDCU.64 UR6, c[0x0][0x358] ;  /* 0x00006b00ff0677ac */ /* 0x000e620008000a00 */
[----:B------:R-:W-:Y:S01]  /*0030*/  IMAD.MOV.U32 R2, RZ, RZ, 0x2 ;  /* 0x00000002ff027424 */ /* 0x000fe200078e00ff */
[----:B------:R-:W2:Y:S05]  /*0040*/  LDCU.64 UR4, c[0x0][0x380] ;  /* 0x00007000ff0477ac */ /* 0x000eaa0008000a00 */
[----:B------:R-:W1:Y:S01]  /*0050*/  LDC.64 R4, c[0x0][0x388] ;  /* 0x0000e200ff047b82 */ /* 0x000e620000000a00 */
[----:B--2---:R-:W-:Y:S01]  /*0060*/  UIADD3 UR4, UP0, UPT, UR4, 0x10, URZ ;  /* 0x0000001004047890 */ /* 0x004fe2000ff1e0ff */
[----:B0-----:R-:W-:-:S03]  /*0070*/  VIADD R3, R3, 0xffffffff ;  /* 0xffffffff03037836 */ /* 0x001fc60000000000 */
[----:B------:R-:W-:Y:S01]  /*0080*/  UIADD3.X UR5, UPT, UPT, URZ, UR5, URZ, UP0, !UPT ;  /* 0x00000005ff057290 */ /* 0x000fe200087fe4ff */
[----:B-1----:R0:W-:Y:S04]  /*0090*/  STG.E desc[UR6][R4.64], RZ ;  /* 0x000000ff04007986 */ /* 0x0021e8000c101906 */
[----:B------:R0:W-:Y:S07]  /*00a0*/  STG.E desc[UR6][R4.64+0x4], R3 ;  /* 0x0000040304007986 */ /* 0x0001ee000c101906 */
.L_x_8:
[----:B-1----:R-:W1:Y:S01]  /*00b0*/  LDC.64 R12, c[0x0][0x388] ;  /* 0x0000e200ff0c7b82 */ /* 0x002e620000000a00 */
[----:B------:R-:W-:-:S05]  /*00c0*/  IADD3 R11, PT, PT, R2, -0x1, RZ ;  /* 0xffffffff020b7810 */ /* 0x000fca0007ffe0ff */
[----:B-1----:R-:W-:-:S04]  /*00d0*/  IMAD.WIDE.U32 R10, R11, 0x4, R12 ;  /* 0x000000040b0a7825 */ /* 0x002fc800078e000c */
[C---:B------:R-:W-:Y:S01]  /*00e0*/  IMAD.WIDE.U32 R12, R2.reuse, 0x4, R12 ;  /* 0x00000004020c7825 */ /* 0x040fe200078e000c */
[----:B0-----:R-:W2:Y:S04]  /*00f0*/  LDG.E R3, desc[UR6][R10.64] ;  /* 0x000000060a037981 */ /* 0x001ea8000c1e1900 */
[----:B------:R-:W2:Y:S01]  /*0100*/  LDG.E R4, desc[UR6][R12.64+-0x8] ;  /* 0xfffff8060c047981 */ /* 0x000ea2000c1e1900 */
[----:B------:R-:W-:Y:S02]  /*0110*/  VIADD R0, R2, 0xfffffffe ;  /* 0xfffffffe02007836 */ /* 0x000fe40000000000 */
[----:B------:R-:W-:-:S03]  /*0120*/  IMAD.MOV.U32 R5, RZ, RZ, R2 ;  /* 0x000000ffff057224 */ /* 0x000fc600078e0002 */
[----:B------:R-:W-:Y:S02]  /*0130*/  MOV R2, R0 ;  /* 0x0000000000027202 */ /* 0x000fe40000000f00 */
[----:B--2---:R-:W-:-:S13]  /*0140*/  ISETP.GE.AND P0, PT, R4, R3, PT ;  /* 0x000000030400720c */ /* 0x004fda0003f06270 */
[----:B------:R-:W-:Y:S05]  /*0150*/  @P0 BRA `(.L_x_0) ;  /* 0x0000000800b80947 */ /* 0x000fea0003800000 */
[----:B------:R-:W0:Y:S01]  /*0160*/  LDC.64 R14, c[0x0][0x380] ;  /* 0x0000e000ff0e7b82 */ /* 0x000e220000000a00 */
[----:B------:R-:W-:-:S05]  /*0170*/  IMAD.IADD R0, R4, 0x1, -R3 ;  /* 0x0000000104007824 */ /* 0x000fca00078e0a03 */
[----:B------:R-:W-:Y:S01]  /*0180*/  ISETP.GT.U32.AND P1, PT, R0, -0x8, PT ;  /* 0xfffffff80000780c */ /* 0x000fe20003f24070 */
[----:B------:R-:W-:Y:S01]  /*0190*/  IMAD.IADD R7, R3, 0x1, -R4 ;  /* 0x0000000103077824 */ /* 0x000fe200078e0a04 */
[----:B------:R-:W-:-:S04]  /*01a0*/  MOV R9, R4 ;  /* 0x0000000400097202 */ /* 0x000fc80000000f00 */
[----:B------:R-:W-:Y:S01]  /*01b0*/  LOP3.LUT R8, R7, 0x7, RZ, 0xc0, !PT ;  /* 0x0000000707087812 */ /* 0x000fe200078ec0ff */
[----:B------:R-:W-:-:S03]  /*01c0*/  IMAD.MOV.U32 R0, RZ, RZ, R4 ;  /* 0x000000ffff007224 */ /* 0x000fc600078e0004 */
[----:B------:R-:W-:Y:S01]  /*01d0*/  ISETP.NE.AND P0, PT, R8, RZ, PT ;  /* 0x000000ff0800720c */ /* 0x000fe20003f05270 */
[----:B0-----:R-:W-:-:S05]  /*01e0*/  IMAD.WIDE R14, R3, 0x4, R14 ;  /* 0x00000004030e7825 */ /* 0x001fca00078e020e */
[----:B------:R0:W5:Y:S01]  /*01f0*/  LDG.E R6, desc[UR6][R14.64] ;  /* 0x000000060e067981 */ /* 0x000162000c1e1900 */
[----:B------:R-:W-:Y:S06]  /*0200*/  @P1 BRA `(.L_x_1) ;  /* 0x00000004002c1947 */ /* 0x000fec0003800000 */
[----:B------:R-:W-:Y:S01]  /*0210*/  LOP3.LUT R22, R7, 0xfffffff8, RZ, 0xc0, !PT ;  /* 0xfffffff807167812 */ /* 0x000fe200078ec0ff */
[----:B------:R-:W-:Y:S01]  /*0220*/  IMAD.MOV.U32 R9, RZ, RZ, R4 ;  /* 0x000000ffff097224 */ /* 0x000fe200078e0004 */
[----:B------:R-:W-:-:S03]  /*0230*/  MOV R0, R4 ;  /* 0x0000000400007202 */ /* 0x000fc60000000f00 */
[----:B------:R-:W-:-:S07]  /*0240*/  IMAD.MOV R22, RZ, RZ, -R22 ;  /* 0x000000ffff167224 */ /* 0x000fce00078e0a16 */
.L_x_2:
[----:B--2---:R-:W-:Y:S01]  /*0250*/  MOV R16, UR4 ;  /* 0x0000000400107c02 */ /* 0x004fe20008000f00 */
[----:B------:R-:W-:-:S04]  /*0260*/  IMAD.U32 R17, RZ, RZ, UR5 ;  /* 0x00000005ff117e24 */ /* 0x000fc8000f8e00ff */
[----:B------:R-:W-:-:S05]  /*0270*/  IMAD.WIDE R16, R9, 0x4, R16 ;  /* 0x0000000409107825 */ /* 0x000fca00078e0210 */
[----:B------:R-:W2:Y:S02]  /*0280*/  LDG.E R27, desc[UR6][R16.64+-0x10] ;  /* 0xfffff006101b7981 */ /* 0x000ea4000c1e1900 */
[----:B--2--5:R-:W-:-:S13]  /*0290*/  FSETP.GEU.AND P1, PT, R27, R6, PT ;  /* 0x000000061b00720b */ /* 0x024fda0003f2e000 */
[----:B------:R-:W1:Y:S02]  /*02a0*/  @!P1 LDC.64 R18, c[0x0][0x380] ;  /* 0x0000e000ff129b82 */ /* 0x000e640000000a00 */
[----:B-1----:R-:W-:-:S05]  /*02b0*/  @!P1 IMAD.WIDE R20, R0, 0x4, R18 ;  /* 0x0000000400149825 */ /* 0x002fca00078e0212 */
[----:B------:R-:W2:Y:S04]  /*02c0*/  @!P1 LDG.E R23, desc[UR6][R20.64] ;  /* 0x0000000614179981 */ /* 0x000ea8000c1e1900 */
[----:B------:R1:W-:Y:S04]  /*02d0*/  @!P1 STG.E desc[UR6][R20.64], R27 ;  /* 0x0000001b14009986 */ /* 0x0003e8000c101906 */
[----:B------:R-:W3:Y:S01]  /*02e0*/  LDG.E R29, desc[UR6][R16.64+-0xc] ;  /* 0xfffff406101d7981 */ /* 0x000ee2000c1e1900 */
[----:B------:R-:W-:-:S03]  /*02f0*/  @!P1 IADD3 R0, PT, PT, R0, 0x1, RZ ;  /* 0x0000000100009810 */ /* 0x000fc60007ffe0ff */
[----:B--2---:R-:W-:Y:S01]  /*0300*/  @!P1 STG.E desc[UR6][R16.64+-0x10], R23 ;  /* 0xfffff01710009986 */ /* 0x004fe2000c101906 */
[----:B---3--:R-:W-:-:S13]  /*0310*/  FSETP.GEU.AND P2, PT, R29, R6, PT ;  /* 0x000000061d00720b */ /* 0x008fda0003f4e000 */
[----:B------:R-:W2:Y:S02]  /*0320*/  @!P2 LDC.64 R18, c[0x0][0x380] ;  /* 0x0000e000ff12ab82 */ /* 0x000ea40000000a00 */
[----:B--2---:R-:W-:-:S05]  /*0330*/  @!P2 IMAD.WIDE R18, R0, 0x4, R18 ;  /* 0x000000040012a825 */ /* 0x004fca00078e0212 */
[----:B------:R-:W2:Y:S04]  /*0340*/  @!P2 LDG.E R25, desc[UR6][R18.64] ;  /* 0x000000061219a981 */ /* 0x000ea8000c1e1900 */
[----:B------:R3:W-:Y:S04]  /*0350*/  @!P2 STG.E desc[UR6][R18.64], R29 ;  /* 0x0000001d1200a986 */ /* 0x0007e8000c101906 */
[----:B------:R-:W4:Y:S01]  /*0360*/  LDG.E R24, desc[UR6][R16.64+-0x8] ;  /* 0xfffff80610187981 */ /* 0x000f22000c1e1900 */
[----:B------:R-:W-:-:S03]  /*0370*/  @!P2 VIADD R0, R0, 0x1 ;  /* 0x000000010000a836 */ /* 0x000fc60000000000 */
[----:B--2---:R-:W-:Y:S01]  /*0380*/  @!P2 STG.E desc[UR6][R16.64+-0xc], R25 ;  /* 0xfffff4191000a986 */ /* 0x004fe2000c101906 */
[----:B----4-:R-:W-:-:S13]  /*0390*/  FSETP.GEU.AND P1, PT, R24, R6, PT ;  /* 0x000000061800720b */ /* 0x010fda0003f2e000 */
[----:B-1----:R-:W1:Y:S02]  /*03a0*/  @!P1 LDC.64 R20, c[0x0][0x380] ;  /* 0x0000e000ff149b82 */ /* 0x002e640000000a00 */
[----:B-1----:R-:W-:-:S05]  /*03b0*/  @!P1 IMAD.WIDE R20, R0, 0x4, R20 ;  /* 0x0000000400149825 */ /* 0x002fca00078e0214 */
[----:B------:R-:W2:Y:S04]  /*03c0*/  @!P1 LDG.E R27, desc[UR6][R20.64] ;  /* 0x00000006141b9981 */ /* 0x000ea8000c1e1900 */
[----:B------:R1:W-:Y:S04]  /*03d0*/  @!P1 STG.E desc[UR6][R20.64], R24 ;  /* 0x0000001814009986 */ /* 0x0003e8000c101906 */
[----:B------:R-:W4:Y:S01]  /*03e0*/  LDG.E R26, desc[UR6][R16.64+-0x4] ;  /* 0xfffffc06101a7981 */ /* 0x000f22000c1e1900 */
[----:B------:R-:W-:-:S03]  /*03f0*/  @!P1 IADD3 R0, PT, PT, R0, 0x1, RZ ;  /* 0x0000000100009810 */ /* 0x000fc60007ffe0ff */
[----:B--2---:R-:W-:Y:S01]  /*0400*/  @!P1 STG.E desc[UR6][R16.64+-0x8], R27 ;  /* 0xfffff81b10009986 */ /* 0x004fe2000c101906 */
[----:B----4-:R-:W-:-:S13]  /*0410*/  FSETP.GEU.AND P2, PT, R26, R6, PT ;  /* 0x000000061a00720b */ /* 0x010fda0003f4e000 */
[----:B---3--:R-:W2:Y:S02]  /*0420*/  @!P2 LDC.64 R18, c[0x0][0x380] ;  /* 0x0000e000ff12ab82 */ /* 0x008ea40000000a00 */
        /* <DEDUP_REMOVED lines=21> */
[----:B--2---:R2:W-:Y:S01]  /*0580*/  @!P2 STG.E desc[UR6][R16.64+0x4], R27 ;  /* 0x0000041b1000a986 */ /* 0x0045e2000c101906 */
[----:B----4-:R-:W-:-:S13]  /*0590*/  FSETP.GEU.AND P1, PT, R26, R6, PT ;  /* 0x000000061a00720b */ /* 0x010fda0003f2e000 */
[----:B-1----:R-:W1:Y:S02]  /*05a0*/  @!P1 LDC.64 R20, c[0x0][0x380] ;  /* 0x0000e000ff149b82 */ /* 0x002e640000000a00 */
[----:B-1----:R-:W-:-:S05]  /*05b0*/  @!P1 IMAD.WIDE R20, R0, 0x4, R20 ;  /* 0x0000000400149825 */ /* 0x002fca00078e0214 */
[----:B------:R-:W4:Y:S04]  /*05c0*/  @!P1 LDG.E R23, desc[UR6][R20.64] ;  /* 0x0000000614179981 */ /* 0x000f28000c1e1900 */
[----:B------:R2:W-:Y:S04]  /*05d0*/  @!P1 STG.E desc[UR6][R20.64], R26 ;  /* 0x0000001a14009986 */ /* 0x0005e8000c101906 */
[----:B------:R-:W3:Y:S01]  /*05e0*/  LDG.E R29, desc[UR6][R16.64+0xc] ;  /* 0x00000c06101d7981 */ /* 0x000ee2000c1e1900 */
[----:B------:R-:W-:Y:S01]  /*05f0*/  @!P1 IADD3 R0, PT, PT, R0, 0x1, RZ ;  /* 0x0000000100009810 */ /* 0x000fe20007ffe0ff */
[----:B------:R-:W-:-:S02]  /*0600*/  VIADD R22, R22, 0x8 ;  /* 0x0000000816167836 */ /* 0x000fc40000000000 */
[----:B----4-:R2:W-:Y:S01]  /*0610*/  @!P1 STG.E desc[UR6][R16.64+0x8], R23 ;  /* 0x0000081710009986 */ /* 0x0105e2000c101906 */
[----:B---3--:R-:W-:-:S13]  /*0620*/  FSETP.GEU.AND P2, PT, R29, R6, PT ;  /* 0x000000061d00720b */ /* 0x008fda0003f4e000 */
[----:B------:R-:W1:Y:S02]  /*0630*/  @!P2 LDC.64 R18, c[0x0][0x380] ;  /* 0x0000e000ff12ab82 */ /* 0x000e640000000a00 */
[----:B-1----:R-:W-:-:S05]  /*0640*/  @!P2 IMAD.WIDE R18, R0, 0x4, R18 ;  /* 0x000000040012a825 */ /* 0x002fca00078e0212 */
[----:B------:R-:W3:Y:S01]  /*0650*/  @!P2 LDG.E R25, desc[UR6][R18.64] ;  /* 0x000000061219a981 */ /* 0x000ee2000c1e1900 */
[----:B------:R-:W-:Y:S01]  /*0660*/  ISETP.NE.AND P1, PT, R22, RZ, PT ;  /* 0x000000ff1600720c */ /* 0x000fe20003f25270 */
[----:B------:R-:W-:Y:S01]  /*0670*/  @!P2 VIADD R0, R0, 0x1 ;  /* 0x000000010000a836 */ /* 0x000fe20000000000 */
[----:B------:R-:W-:Y:S01]  /*0680*/  IADD3 R9, PT, PT, R9, 0x8, RZ ;  /* 0x0000000809097810 */ /* 0x000fe20007ffe0ff */
[----:B------:R2:W-:Y:S04]  /*0690*/  @!P2 STG.E desc[UR6][R18.64], R29 ;  /* 0x0000001d1200a986 */ /* 0x0005e8000c101906 */
[----:B---3--:R2:W-:Y:S06]  /*06a0*/  @!P2 STG.E desc[UR6][R16.64+0xc], R25 ;  /* 0x00000c191000a986 */ /* 0x0085ec000c101906 */
[----:B------:R-:W-:Y:S05]  /*06b0*/  @P1 BRA `(.L_x_2) ;  /* 0xfffffff800e41947 */ /* 0x000fea000383ffff */
.L_x_1:
[----:B------:R-:W-:Y:S05]  /*06c0*/  @!P0 BRA `(.L_x_3) ;  /* 0x0000000400148947 */ /* 0x000fea0003800000 */
[----:B------:R-:W-:Y:S02]  /*06d0*/  ISETP.GE.U32.AND P0, PT, R8, 0x4, PT ;  /* 0x000000040800780c */ /* 0x000fe40003f06070 */
[----:B------:R-:W-:-:S11]  /*06e0*/  LOP3.LUT R8, R7, 0x3, RZ, 0xc0, !PT ;  /* 0x0000000307087812 */ /* 0x000fd600078ec0ff */
[----:B------:R-:W-:Y:S05]  /*06f0*/  @!P0 BRA `(.L_x_4) ;  /* 0x0000000000808947 */ /* 0x000fea0003800000 */
[----:B--2---:R-:W1:Y:S02]  /*0700*/  LDC.64 R16, c[0x0][0x380] ;  /* 0x0000e000ff107b82 */ /* 0x004e640000000a00 */
[----:B-1----:R-:W-:-:S05]  /*0710*/  IMAD.WIDE R18, R9, 0x4, R16 ;  /* 0x0000000409127825 */ /* 0x002fca00078e0210 */
[----:B------:R-:W2:Y:S02]  /*0720*/  LDG.E R29, desc[UR6][R18.64] ;  /* 0x00000006121d7981 */ /* 0x000ea4000c1e1900 */
[----:B--2--5:R-:W-:-:S13]  /*0730*/  FSETP.GEU.AND P0, PT, R29, R6, PT ;  /* 0x000000061d00720b */ /* 0x024fda0003f0e000 */
[----:B------:R-:W-:-:S05]  /*0740*/  @!P0 IMAD.WIDE R20, R0, 0x4, R16 ;  /* 0x0000000400148825 */ /* 0x000fca00078e0210 */
[----:B------:R-:W2:Y:S04]  /*0750*/  @!P0 LDG.E R25, desc[UR6][R20.64] ;  /* 0x0000000614198981 */ /* 0x000ea8000c1e1900 */
[----:B------:R1:W-:Y:S04]  /*0760*/  @!P0 STG.E desc[UR6][R20.64], R29 ;  /* 0x0000001d14008986 */ /* 0x0003e8000c101906 */
[----:B------:R-:W3:Y:S01]  /*0770*/  LDG.E R24, desc[UR6][R18.64+0x4] ;  /* 0x0000040612187981 */ /* 0x000ee2000c1e1900 */
[----:B------:R-:W-:-:S03]  /*0780*/  @!P0 IADD3 R0, PT, PT, R0, 0x1, RZ ;  /* 0x0000000100008810 */ /* 0x000fc60007ffe0ff */
[----:B--2---:R2:W-:Y:S01]  /*0790*/  @!P0 STG.E desc[UR6][R18.64], R25 ;  /* 0x0000001912008986 */ /* 0x0045e2000c101906 */
[----:B---3--:R-:W-:-:S13]  /*07a0*/  FSETP.GEU.AND P1, PT, R24, R6, PT ;  /* 0x000000061800720b */ /* 0x008fda0003f2e000 */
[----:B------:R-:W-:-:S05]  /*07b0*/  @!P1 IMAD.WIDE R22, R0, 0x4, R16 ;  /* 0x0000000400169825 */ /* 0x000fca00078e0210 */
[----:B------:R-:W3:Y:S04]  /*07c0*/  @!P1 LDG.E R27, desc[UR6][R22.64] ;  /* 0x00000006161b9981 */ /* 0x000ee8000c1e1900 */
[----:B------:R2:W-:Y:S04]  /*07d0*/  @!P1 STG.E desc[UR6][R22.64], R24 ;  /* 0x0000001816009986 */ /* 0x0005e8000c101906 */
[----:B------:R-:W4:Y:S01]  /*07e0*/  LDG.E R26, desc[UR6][R18.64+0x8] ;  /* 0x00000806121a7981 */ /* 0x000f22000c1e1900 */
[----:B------:R-:W-:-:S03]  /*07f0*/  @!P1 VIADD R0, R0, 0x1 ;  /* 0x0000000100009836 */ /* 0x000fc60000000000 */
[----:B---3--:R2:W-:Y:S01]  /*0800*/  @!P1 STG.E desc[UR6][R18.64+0x4], R27 ;  /* 0x0000041b12009986 */ /* 0x0085e2000c101906 */
[----:B----4-:R-:W-:-:S13]  /*0810*/  FSETP.GEU.AND P0, PT, R26, R6, PT ;  /* 0x000000061a00720b */ /* 0x010fda0003f0e000 */
[----:B-1----:R-:W-:-:S05]  /*0820*/  @!P0 IMAD.WIDE R20, R0, 0x4, R16 ;  /* 0x0000000400148825 */ /* 0x002fca00078e0210 */
[----:B------:R-:W3:Y:S04]  /*0830*/  @!P0 LDG.E R29, desc[UR6][R20.64] ;  /* 0x00000006141d8981 */ /* 0x000ee8000c1e1900 */
[----:B------:R2:W-:Y:S04]  /*0840*/  @!P0 STG.E desc[UR6][R20.64], R26 ;  /* 0x0000001a14008986 */ /* 0x0005e8000c101906 */
[----:B------:R-:W4:Y:S01]  /*0850*/  LDG.E R28, desc[UR6][R18.64+0xc] ;  /* 0x00000c06121c7981 */ /* 0x000f22000c1e1900 */
[----:B------:R-:W-:-:S03]  /*0860*/  @!P0 IADD3 R0, PT, PT, R0, 0x1, RZ ;  /* 0x0000000100008810 */ /* 0x000fc60007ffe0ff */
[----:B---3--:R2:W-:Y:S01]  /*0870*/  @!P0 STG.E desc[UR6][R18.64+0x8], R29 ;  /* 0x0000081d12008986 */ /* 0x0085e2000c101906 */
[----:B----4-:R-:W-:-:S13]  /*0880*/  FSETP.GEU.AND P1, PT, R28, R6, PT ;  /* 0x000000061c00720b */ /* 0x010fda0003f2e000 */
[----:B--2---:R-:W-:Y:S05]  /*0890*/  @P1 BRA `(.L_x_5) ;  /* 0x0000000000141947 */ /* 0x004fea0003800000 */
[----:B------:R-:W-:-:S05]  /*08a0*/  IMAD.WIDE R16, R0, 0x4, R16 ;  /* 0x0000000400107825 */ /* 0x000fca00078e0210 */
[----:B------:R-:W2:Y:S01]  /*08b0*/  LDG.E R21, desc[UR6][R16.64] ;  /* 0x0000000610157981 */ /* 0x000ea2000c1e1900 */
[----:B------:R-:W-:-:S03]  /*08c0*/  VIADD R0, R0, 0x1 ;  /* 0x0000000100007836 */ /* 0x000fc60000000000 */
[----:B------:R1:W-:Y:S04]  /*08d0*/  STG.E desc[UR6][R16.64], R28 ;  /* 0x0000001c10007986 */ /* 0x0003e8000c101906 */
[----:B--2---:R1:W-:Y:S02]  /*08e0*/  STG.E desc[UR6][R18.64+0xc], R21 ;  /* 0x00000c1512007986 */ /* 0x0043e4000c101906 */
.L_x_5:
[----:B------:R-:W-:-:S07]  /*08f0*/  IADD3 R9, PT, PT, R9, 0x4, RZ ;  /* 0x0000000409097810 */ /* 0x000fce0007ffe0ff */
.L_x_4:
[----:B------:R-:W-:-:S13]  /*0900*/  ISETP.NE.AND P0, PT, R8, RZ, PT ;  /* 0x000000ff0800720c */ /* 0x000fda0003f05270 */
[----:B------:R-:W-:Y:S05]  /*0910*/  @!P0 BRA `(.L_x_3) ;  /* 0x0000000000808947 */ /* 0x000fea0003800000 */
[----:B------:R-:W-:-:S13]  /*0920*/  ISETP.NE.AND P0, PT, R8, 0x1, PT ;  /* 0x000000010800780c */ /* 0x000fda0003f05270 */
[----:B------:R-:W-:Y:S05]  /*0930*/  @!P0 BRA `(.L_x_6) ;  /* 0x0000000000488947 */ /* 0x000fea0003800000 */
[----:B-12---:R-:W1:Y:S02]  /*0940*/  LDC.64 R18, c[0x0][0x380] ;  /* 0x0000e000ff127b82 */ /* 0x006e640000000a00 */
[----:B-1----:R-:W-:-:S05]  /*0950*/  IMAD.WIDE R16, R9, 0x4, R18 ;  /* 0x0000000409107825 */ /* 0x002fca00078e0212 */
[----:B------:R-:W2:Y:S02]  /*0960*/  LDG.E R25, desc[UR6][R16.64] ;  /* 0x0000000610197981 */ /* 0x000ea4000c1e1900 */
[----:B--2--5:R-:W-:-:S13]  /*0970*/  FSETP.GEU.AND P0, PT, R25, R6, PT ;  /* 0x000000061900720b */ /* 0x024fda0003f0e000 */
[----:B------:R-:W-:-:S05]  /*0980*/  @!P0 IMAD.WIDE R20, R0, 0x4, R18 ;  /* 0x0000000400148825 */ /* 0x000fca00078e0212 */
[----:B------:R-:W2:Y:S04]  /*0990*/  @!P0 LDG.E R23, desc[UR6][R20.64] ;  /* 0x0000000614178981 */ /* 0x000ea8000c1e1900 */
[----:B------:R1:W-:Y:S04]  /*09a0*/  @!P0 STG.E desc[UR6][R20.64], R25 ;  /* 0x0000001914008986 */ /* 0x0003e8000c101906 */
[----:B------:R-:W3:Y:S01]  /*09b0*/  LDG.E R27, desc[UR6][R16.64+0x4] ;  /* 0x00000406101b7981 */ /* 0x000ee2000c1e1900 */
[----:B------:R-:W-:-:S03]  /*09c0*/  @!P0 VIADD R0, R0, 0x1 ;  /* 0x0000000100008836 */ /* 0x000fc60000000000 */
[----:B--2---:R1:W-:Y:S01]  /*09d0*/  @!P0 STG.E desc[UR6][R16.64], R23 ;  /* 0x0000001710008986 */ /* 0x0043e2000c101906 */
[----:B---3--:R-:W-:-:S13]  /*09e0*/  FSETP.GEU.AND P1, PT, R27, R6, PT ;  /* 0x000000061b00720b */ /* 0x008fda0003f2e000 */
[----:B-1----:R-:W-:Y:S05]  /*09f0*/  @P1 BRA `(.L_x_7) ;  /* 0x0000000000141947 */ /* 0x002fea0003800000 */
[----:B------:R-:W-:-:S05]  /*0a00*/  IMAD.WIDE R18, R0, 0x4, R18 ;  /* 0x0000000400127825 */ /* 0x000fca00078e0212 */
[----:B------:R-:W2:Y:S01]  /*0a10*/  LDG.E R21, desc[UR6][R18.64] ;  /* 0x0000000612157981 */ /* 0x000ea2000c1e1900 */
[----:B------:R-:W-:-:S03]  /*0a20*/  IADD3 R0, PT, PT, R0, 0x1, RZ ;  /* 0x0000000100007810 */ /* 0x000fc60007ffe0ff */
[----:B------:R1:W-:Y:S04]  /*0a30*/  STG.E desc[UR6][R18.64], R27 ;  /* 0x0000001b12007986 */ /* 0x0003e8000c101906 */
[----:B--2---:R1:W-:Y:S02]  /*0a40*/  STG.E desc[UR6][R16.64+0x4], R21 ;  /* 0x0000041510007986 */ /* 0x0043e4000c101906 */
.L_x_7:
[----:B------:R-:W-:-:S07]  /*0a50*/  VIADD R9, R9, 0x2 ;  /* 0x0000000209097836 */ /* 0x000fce0000000000 */
.L_x_6:
[----:B------:R-:W-:-:S04]  /*0a60*/  LOP3.LUT R7, R7, 0x1, RZ, 0xc0, !PT ;  /* 0x0000000107077812 */ /* 0x000fc800078ec0ff */
[----:B------:R-:W-:-:S13]  /*0a70*/  ISETP.NE.U32.AND P0, PT, R7, 0x1, PT ;  /* 0x000000010700780c */ /* 0x000fda0003f05070 */
[----:B------:R-:W-:Y:S05]  /*0a80*/  @P0 BRA `(.L_x_3) ;  /* 0x0000000000240947 */ /* 0x000fea0003800000 */
[----:B-12---:R-:W1:Y:S02]  /*0a90*/  LDC.64 R16, c[0x0][0x380] ;  /* 0x0000e000ff107b82 */ /* 0x006e640000000a00 */
[----:B-1----:R-:W-:-:S05]  /*0aa0*/  IMAD.WIDE R8, R9, 0x4, R16 ;  /* 0x0000000409087825 */ /* 0x002fca00078e0210 */
[----:B------:R-:W2:Y:S02]  /*0ab0*/  LDG.E R19, desc[UR6][R8.64] ;  /* 0x0000000608137981 */ /* 0x000ea4000c1e1900 */
[----:B--2--5:R-:W-:-:S13]  /*0ac0*/  FSETP.GEU.AND P0, PT, R19, R6, PT ;  /* 0x000000061300720b */ /* 0x024fda0003f0e000 */
[----:B------:R-:W-:-:S05]  /*0ad0*/  @!P0 IMAD.WIDE R16, R0, 0x4, R16 ;  /* 0x0000000400108825 */ /* 0x000fca00078e0210 */
[----:B------:R-:W2:Y:S01]  /*0ae0*/  @!P0 LDG.E R7, desc[UR6][R16.64] ;  /* 0x0000000610078981 */ /* 0x000ea2000c1e1900 */
[----:B------:R-:W-:-:S03]  /*0af0*/  @!P0 IADD3 R0, PT, PT, R0, 0x1, RZ ;  /* 0x0000000100008810 */ /* 0x000fc60007ffe0ff */
[----:B------:R3:W-:Y:S04]  /*0b00*/  @!P0 STG.E desc[UR6][R16.64], R19 ;  /* 0x0000001310008986 */ /* 0x0007e8000c101906 */
[----:B--2---:R3:W-:Y:S02]  /*0b10*/  @!P0 STG.E desc[UR6][R8.64], R7 ;  /* 0x0000000708008986 */ /* 0x0047e4000c101906 */
.L_x_3:
[----:B---3-5:R-:W3:Y:S01]  /*0b20*/  LDC.64 R6, c[0x0][0x380] ;  /* 0x0000e000ff067b82 */ /* 0x028ee20000000a00 */
[----:B-12---:R-:W2:Y:S01]  /*0b30*/  LDG.E R19, desc[UR6][R14.64] ;  /* 0x000000060e137981 */ /* 0x006ea2000c1e1900 */
[----:B---3--:R-:W-:-:S05]  /*0b40*/  IMAD.WIDE R6, R0, 0x4, R6 ;  /* 0x0000000400067825 */ /* 0x008fca00078e0206 */
[----:B------:R-:W3:Y:S01]  /*0b50*/  LDG.E R17, desc[UR6][R6.64] ;  /* 0x0000000606117981 */ /* 0x000ee2000c1e1900 */
[----:B------:R-:W-:-:S05]  /*0b60*/  VIADD R16, R0, 0x1 ;  /* 0x0000000100107836 */ /* 0x000fca0000000000 */
[----:B------:R-:W-:Y:S02]  /*0b70*/  ISETP.GE.AND P1, PT, R16, R3, PT ;  /* 0x000000031000720c */ /* 0x000fe40003f26270 */
[----:B------:R-:W-:-:S04]  /*0b80*/  IADD3 R21, PT, PT, R0, -0x1, RZ ;  /* 0xffffffff00157810 */ /* 0x000fc80007ffe0ff */
[----:B------:R-:W-:-:S07]  /*0b90*/  ISETP.GT.AND P0, PT, R21, R4, PT ;  /* 0x000000041500720c */ /* 0x000fce0003f04270 */
[----:B------:R-:W1:Y:S06]  /*0ba0*/  @!P1 LDC.64 R8, c[0x0][0x388] ;  /* 0x0000e200ff089b82 */ /* 0x000e6c0000000a00 */
[----:B------:R-:W-:-:S04]  /*0bb0*/  @P0 IMAD.MOV.U32 R2, RZ, RZ, R5 ;  /* 0x000000ffff020224 */ /* 0x000fc800078e0005 */
[C---:B-1----:R-:W-:Y:S01]  /*0bc0*/  @!P1 IMAD.WIDE R8, R2.reuse, 0x4, R8 ;  /* 0x0000000402089825 */ /* 0x042fe200078e0208 */
[----:B------:R-:W-:Y:S01]  /*0bd0*/  @!P1 IADD3 R2, PT, PT, R2, 0x2, RZ ;  /* 0x0000000202029810 */ /* 0x000fe20007ffe0ff */
[----:B--2---:R1:W-:Y:S04]  /*0be0*/  STG.E desc[UR6][R6.64], R19 ;  /* 0x0000001306007986 */ /* 0x0043e8000c101906 */
[----:B---3--:R1:W-:Y:S04]  /*0bf0*/  STG.E desc[UR6][R14.64], R17 ;  /* 0x000000110e007986 */ /* 0x0083e8000c101906 */
[----:B------:R1:W-:Y:S04]  /*0c00*/  @P0 STG.E desc[UR6][R12.64+-0x8], R4 ;  /* 0xfffff8040c000986 */ /* 0x0003e8000c101906 */
[----:B------:R1:W-:Y:S04]  /*0c10*/  @P0 STG.E desc[UR6][R10.64], R21 ;  /* 0x000000150a000986 */ /* 0x0003e8000c101906 */
[----:B------:R1:W-:Y:S04]  /*0c20*/  @!P1 STG.E desc[UR6][R8.64], R16 ;  /* 0x0000001008009986 */ /* 0x0003e8000c101906 */
[----:B------:R1:W-:Y:S02]  /*0c30*/  @!P1 STG.E desc[UR6][R8.64+0x4], R3 ;  /* 0x0000040308009986 */ /* 0x0003e4000c101906 */
.L_x_0:
[----:B------:R-:W-:-:S13]  /*0c40*/  ISETP.GT.AND P0, PT, R2, RZ, PT ;  /* 0x000000ff0200720c */ /* 0x000fda0003f04270 */
[----:B------:R-:W-:Y:S05]  /*0c50*/  @P0 BRA `(.L_x_8) ;  /* 0xfffffff400140947 */ /* 0x000fea000383ffff */
[----:B------:R-:W-:Y:S05]  /*0c60*/  EXIT ;  /* 0x000000000000794d */ /* 0x000fea0003800000 */
.L_x_9:
[----:B------:R-:W-:-:S00]  /*0c70*/  BRA `(.L_x_9) ;  /* 0xfffffffc00fc7947 */ /* 0x000fc0000383ffff */
[----:B------:R-:W-:-:S00]  /*0c80*/  NOP ;  /* 0x0000000000007918 */ /* 0x000fc00000000000 */
[----:B------:R-:W-:-:S00]  /*0c90*/  NOP ;  /* 0x0000000000007918 */ /* 0x000fc00000000000 */
[----:B------:R-:W-:-:S00]  /*0ca0*/  NOP ;  /* 0x0000000000007918 */ /* 0x000fc00000000000 */
[----:B------:R-:W-:-:S00]  /*0cb0*/  NOP ;  /* 0x0000000000007918 */ /* 0x000fc00000000000 */
[----:B------:R-:W-:-:S00]  /*0cc0*/  NOP ;  /* 0x0000000000007918 */ /* 0x000fc00000000000 */
[----:B------:R-:W-:-:S00]  /*0cd0*/  NOP ;  /* 0x0000000000007918 */ /* 0x000fc00000000000 */
[----:B------:R-:W-:-:S00]  /*0ce0*/  NOP ;  /* 0x0000000000007918 */ /* 0x000fc00000000000 */
[----:B------:R-:W-:-:S00]  /*0cf0*/  NOP ;  /* 0x0000000000007918 */ /* 0x000fc00000000000 */
.L_x_10:


//--------------------- .nv.shared.reserved.0     --------------------------
	.section	.nv.shared.reserved.0,"aw",@nobits
	.weak		__nv_reservedSMEM_offset_0_alias
	.size		__nv_reservedSMEM_offset_0_alias, 0, 64
	.other		__nv_reservedSMEM_offset_0_alias,@"STO_CUDA_RESERVED_SHARED STV_DEFAULT"
__nv_reservedSMEM_offset_0_alias:
	.zero		0
	.zero		64


//--------------------- .nv.constant0._Z15quickSortDevicePfPii --------------------------
	.section	.nv.constant0._Z15quickSortDevicePfPii,"a",@progbits
	.sectionflags	@""
	.align	4
.nv.constant0._Z15quickSortDevicePfPii:
	.zero		916


//--------------------- SYMBOLS --------------------------

	.type		.nv.reservedSmem.offset0,@object
	.size		.nv.reservedSmem.offset0,0x4
